	.headerflags	@"EF_CUDA_TEXMODE_UNIFIED EF_CUDA_64BIT_ADDRESS EF_CUDA_ACCELERATORS EF_CUDA_SM90 EF_CUDA_VIRTUAL_SM(EF_CUDA_SM90)"
	.elftype	@"ET_EXEC"


//--------------------- .nv.info                  --------------------------
	.section	.nv.info,"",@"SHT_CUDA_INFO"
	.align	4


	//----- nvinfo : EIATTR_REGCOUNT
	.align		4
        /*0000*/ 	.byte	0x04, 0x2f
        /*0002*/ 	.short	(.L_3 - .L_2)
	.align		4
.L_2:
        /*0004*/ 	.word	index@(triton_poi_fused__native_batch_norm_legit_no_training_relu_threshold_backward_4)
        /*0008*/ 	.word	0x00000020


	//----- nvinfo : EIATTR_MIN_STACK_SIZE
	.align		4
.L_3:
        /*000c*/ 	.byte	0x04, 0x12
        /*000e*/ 	.short	(.L_5 - .L_4)
	.align		4
.L_4:
        /*0010*/ 	.word	index@(triton_poi_fused__native_batch_norm_legit_no_training_relu_threshold_backward_4)
        /*0014*/ 	.word	0x00000000


	//----- nvinfo : EIATTR_FRAME_SIZE
	.align		4
.L_5:
        /*0018*/ 	.byte	0x04, 0x11
        /*001a*/ 	.short	(.L_7 - .L_6)
	.align		4
.L_6:
        /*001c*/ 	.word	index@(triton_poi_fused__native_batch_norm_legit_no_training_relu_threshold_backward_4)
        /*0020*/ 	.word	0x00000000


	//----- nvinfo : EIATTR_MIN_STACK_SIZE
	.align		4
.L_7:
        /*0024*/ 	.byte	0x04, 0x12
        /*0026*/ 	.short	(.L_9 - .L_8)
	.align		4
.L_8:
        /*0028*/ 	.word	index@(triton_poi_fused__native_batch_norm_legit_no_training_relu_threshold_backward_4)
        /*002c*/ 	.word	0x00000000
.L_9:


//--------------------- .nv.info.triton_poi_fused__native_batch_norm_legit_no_training_relu_threshold_backward_4 --------------------------
	.section	.nv.info.triton_poi_fused__native_batch_norm_legit_no_training_relu_threshold_backward_4,"",@"SHT_CUDA_INFO"
	.sectionflags	@""
	.align	4


	//----- nvinfo : EIATTR_CUDA_API_VERSION
	.align		4
        /*0000*/ 	.byte	0x04, 0x37
        /*0002*/ 	.short	(.L_11 - .L_10)
.L_10:
        /*0004*/ 	.word	0x0000007c


	//----- nvinfo : EIATTR_KPARAM_INFO
	.align		4
.L_11:
        /*0008*/ 	.byte	0x04, 0x17
        /*000a*/ 	.short	(.L_13 - .L_12)
.L_12:
        /*000c*/ 	.word	0x00000000
        /*0010*/ 	.short	0x0008
        /*0012*/ 	.short	0x003c
        /*0014*/ 	.byte	0x00, 0xf0, 0x11, 0x00


	//----- nvinfo : EIATTR_KPARAM_INFO
	.align		4
.L_13:
        /*0018*/ 	.byte	0x04, 0x17
        /*001a*/ 	.short	(.L_15 - .L_14)
.L_14:
        /*001c*/ 	.word	0x00000000
        /*0020*/ 	.short	0x0007
        /*0022*/ 	.short	0x0038
        /*0024*/ 	.byte	0x00, 0xf0, 0x11, 0x00


	//----- nvinfo : EIATTR_KPARAM_INFO
	.align		4
.L_15:
        /*0028*/ 	.byte	0x04, 0x17
        /*002a*/ 	.short	(.L_17 - .L_16)
.L_16:
        /*002c*/ 	.word	0x00000000
        /*0030*/ 	.short	0x0006
        /*0032*/ 	.short	0x0030
        /*0034*/ 	.byte	0x00, 0xf4, 0x21, 0x00


	//----- nvinfo : EIATTR_KPARAM_INFO
	.align		4
.L_17:
        /*0038*/ 	.byte	0x04, 0x17
        /*003a*/ 	.short	(.L_19 - .L_18)
.L_18:
        /*003c*/ 	.word	0x00000000
        /*0040*/ 	.short	0x0005
        /*0042*/ 	.short	0x0028
        /*0044*/ 	.byte	0x00, 0xf4, 0x21, 0x00


	//----- nvinfo : EIATTR_KPARAM_INFO
	.align		4
.L_19:
        /*0048*/ 	.byte	0x04, 0x17
        /*004a*/ 	.short	(.L_21 - .L_20)
.L_20:
        /*004c*/ 	.word	0x00000000
        /*0050*/ 	.short	0x0004
        /*0052*/ 	.short	0x0020
        /*0054*/ 	.byte	0x00, 0xf4, 0x21, 0x00


	//----- nvinfo : EIATTR_KPARAM_INFO
	.align		4
.L_21:
        /*0058*/ 	.byte	0x04, 0x17
        /*005a*/ 	.short	(.L_23 - .L_22)
.L_22:
        /*005c*/ 	.word	0x00000000
        /*0060*/ 	.short	0x0003
        /*0062*/ 	.short	0x0018
        /*0064*/ 	.byte	0x00, 0xf4, 0x21, 0x00


	//----- nvinfo : EIATTR_KPARAM_INFO
	.align		4
.L_23:
        /*0068*/ 	.byte	0x04, 0x17
        /*006a*/ 	.short	(.L_25 - .L_24)
.L_24:
        /*006c*/ 	.word	0x00000000
        /*0070*/ 	.short	0x0002
        /*0072*/ 	.short	0x0010
        /*0074*/ 	.byte	0x00, 0xf4, 0x21, 0x00


	//----- nvinfo : EIATTR_KPARAM_INFO
	.align		4
.L_25:
        /*0078*/ 	.byte	0x04, 0x17
        /*007a*/ 	.short	(.L_27 - .L_26)
.L_26:
        /*007c*/ 	.word	0x00000000
        /*0080*/ 	.short	0x0001
        /*0082*/ 	.short	0x0008
        /*0084*/ 	.byte	0x00, 0xf4, 0x21, 0x00


	//----- nvinfo : EIATTR_KPARAM_INFO
	.align		4
.L_27:
        /*0088*/ 	.byte	0x04, 0x17
        /*008a*/ 	.short	(.L_29 - .L_28)
.L_28:
        /*008c*/ 	.word	0x00000000
        /*0090*/ 	.short	0x0000
        /*0092*/ 	.short	0x0000
        /*0094*/ 	.byte	0x00, 0xf4, 0x21, 0x00


	//----- nvinfo : EIATTR_SPARSE_MMA_MASK
	.align		4
.L_29:
        /*0098*/ 	.byte	0x03, 0x50
        /*009a*/ 	.short	0x0000


	//----- nvinfo : EIATTR_MAXREG_COUNT
	.align		4
        /*009c*/ 	.byte	0x03, 0x1b
        /*009e*/ 	.short	0x00ff


	//----- nvinfo : EIATTR_EXIT_INSTR_OFFSETS
	.align		4
        /*00a0*/ 	.byte	0x04, 0x1c
        /*00a2*/ 	.short	(.L_31 - .L_30)


	//   ....[0]....
.L_30:
        /*00a4*/ 	.word	0x00000c30


	//   ....[1]....
        /*00a8*/ 	.word	0x00000c50


	//----- nvinfo : EIATTR_REQNTID
	.align		4
.L_31:
        /*00ac*/ 	.byte	0x04, 0x10
        /*00ae*/ 	.short	(.L_33 - .L_32)
.L_32:
        /*00b0*/ 	.word	0x00000080
        /*00b4*/ 	.word	0x00000001
        /*00b8*/ 	.word	0x00000001


	//----- nvinfo : EIATTR_CBANK_PARAM_SIZE
	.align		4
.L_33:
        /*00bc*/ 	.byte	0x03, 0x19
        /*00be*/ 	.short	0x0040


	//----- nvinfo : EIATTR_PARAM_CBANK
	.align		4
        /*00c0*/ 	.byte	0x04, 0x0a
        /*00c2*/ 	.short	(.L_35 - .L_34)
	.align		4
.L_34:
        /*00c4*/ 	.word	index@(.nv.constant0.triton_poi_fused__native_batch_norm_legit_no_training_relu_threshold_backward_4)
        /*00c8*/ 	.short	0x0210
        /*00ca*/ 	.short	0x0040


	//----- nvinfo : EIATTR_SW_WAR
	.align		4
.L_35:
        /*00cc*/ 	.byte	0x04, 0x36
        /*00ce*/ 	.short	(.L_37 - .L_36)
.L_36:
        /*00d0*/ 	.word	0x00000008
.L_37:


//--------------------- .nv.callgraph             --------------------------
	.section	.nv.callgraph,"",@"SHT_CUDA_CALLGRAPH"
	.align	4
	.sectionentsize	8
	.align		4
        /*0000*/ 	.word	0x00000000
	.align		4
        /*0004*/ 	.word	0xffffffff
	.align		4
        /*0008*/ 	.word	0x00000000
	.align		4
        /*000c*/ 	.word	0xfffffffe
	.align		4
        /*0010*/ 	.word	0x00000000
	.align		4
        /*0014*/ 	.word	0xfffffffd
	.align		4
        /*0018*/ 	.word	0x00000000
	.align		4
        /*001c*/ 	.word	0xfffffffc


//--------------------- .nv.constant4             --------------------------
	.section	.nv.constant4,"a",@progbits
	.align	8
	.align		8
.nv.constant4:
        /*0000*/ 	.dword	_$_str
	.align		8
        /*0008*/ 	.dword	_$_str_$_2


//--------------------- .text.triton_poi_fused__native_batch_norm_legit_no_training_relu_threshold_backward_4 --------------------------
	.section	.text.triton_poi_fused__native_batch_norm_legit_no_training_relu_threshold_backward_4,"ax",@progbits
	.align	128
        .global         triton_poi_fused__native_batch_norm_legit_no_training_relu_threshold_backward_4
        .type           triton_poi_fused__native_batch_norm_legit_no_training_relu_threshold_backward_4,@function
        .size           triton_poi_fused__native_batch_norm_legit_no_training_relu_threshold_backward_4,(.L_x_1 - triton_poi_fused__native_batch_norm_legit_no_training_relu_threshold_backward_4)
        .other          triton_poi_fused__native_batch_norm_legit_no_training_relu_threshold_backward_4,@"STO_CUDA_ENTRY STV_DEFAULT"
triton_poi_fused__native_batch_norm_legit_no_training_relu_threshold_backward_4:
.text.triton_poi_fused__native_batch_norm_legit_no_training_relu_threshold_backward_4:
[----:B------:R-:W0:Y:S01]  /*0000*/  LDC R1, c[0x0][0x28] ;  /* 0x00000a00ff017b82 */ /* 0x000e220000000800 */
[----:B------:R-:W1:Y:S07]  /*0010*/  S2R R29, SR_CTAID.Y ;  /* 0x00000000001d7919 */ /* 0x000e6e0000002600 */
[----:B------:R-:W2:Y:S01]  /*0020*/  LDC.64 R2, c[0x0][0x220] ;  /* 0x00008800ff027b82 */ /* 0x000ea20000000a00 */
[----:B------:R-:W-:Y:S01]  /*0030*/  ULDC.64 UR4, c[0x0][0x208] ;  /* 0x0000820000047ab9 */ /* 0x000fe20000000a00 */
[----:B------:R-:W3:Y:S01]  /*0040*/  S2R R28, SR_TID.X ;  /* 0x00000000001c7919 */ /* 0x000ee20000002100 */
[----:B------:R-:W4:Y:S05]  /*0050*/  S2R R5, SR_CTAID.X ;  /* 0x0000000000057919 */ /* 0x000f2a0000002500 */
[----:B------:R-:W5:Y:S08]  /*0060*/  LDC.64 R14, c[0x0][0x210] ;  /* 0x00008400ff0e7b82 */ /* 0x000f700000000a00 */
[----:B------:R-:W5:Y:S08]  /*0070*/  LDC.64 R6, c[0x0][0x218] ;  /* 0x00008600ff067b82 */ /* 0x000f700000000a00 */
[----:B------:R-:W5:Y:S08]  /*0080*/  LDC.64 R20, c[0x0][0x228] ;  /* 0x00008a00ff147b82 */ /* 0x000f700000000a00 */
[----:B------:R-:W5:Y:S01]  /*0090*/  LDC.64 R16, c[0x0][0x230] ;  /* 0x00008c00ff107b82 */ /* 0x000f620000000a00 */
[----:B-1----:R-:W-:Y:S01]  /*00a0*/  SHF.R.S32.HI R0, RZ, 0x1f, R29 ;  /* 0x0000001fff007819 */ /* 0x002fe2000001141d */
[----:B------:R-:W-:Y:S01]  /*00b0*/  HFMA2.MMA R9, -RZ, RZ, 1.625, 0 ;  /* 0x3e800000ff097435 */ /* 0x000fe200000001ff */
[----:B------:R-:W-:Y:S01]  /*00c0*/  IMAD.MOV.U32 R8, RZ, RZ, RZ ;  /* 0x000000ffff087224 */ /* 0x000fe200078e00ff */
[----:B------:R-:W-:Y:S01]  /*00d0*/  MOV R4, RZ ;  /* 0x000000ff00047202 */ /* 0x000fe20000000f00 */
[----:B------:R-:W-:Y:S01]  /*00e0*/  IMAD.MOV.U32 R22, RZ, RZ, RZ ;  /* 0x000000ffff167224 */ /* 0x000fe200078e00ff */
[----:B------:R-:W-:Y:S01]  /*00f0*/  LEA.HI R0, R0, R29, RZ, 0x8 ;  /* 0x0000001d00007211 */ /* 0x000fe200078f40ff */
[----:B------:R-:W-:-:S03]  /*0100*/  ULDC.64 UR6, c[0x0][0x240] ;  /* 0x0000900000067ab9 */ /* 0x000fc60000000a00 */
[----:B------:R-:W-:-:S05]  /*0110*/  LOP3.LUT R12, R0, 0xffffff00, RZ, 0xc0, !PT ;  /* 0xffffff00000c7812 */ /* 0x000fca00078ec0ff */
[----:B------:R-:W-:-:S04]  /*0120*/  IMAD.IADD R12, R29, 0x1, -R12 ;  /* 0x000000011d0c7824 */ /* 0x000fc800078e0a0c */
[----:B--2---:R-:W-:-:S06]  /*0130*/  IMAD.WIDE R2, R12, 0x4, R2 ;  /* 0x000000040c027825 */ /* 0x004fcc00078e0202 */
[----:B------:R1:W2:Y:S01]  /*0140*/  LDG.E.EL R2, desc[UR4][R2.64] ;  /* 0x0000000402027981 */ /* 0x0002a2000c2e1900 */
[----:B---3--:R-:W-:-:S05]  /*0150*/  LOP3.LUT R28, R28, 0x7f, RZ, 0xc0, !PT ;  /* 0x0000007f1c1c7812 */ /* 0x008fca00078ec0ff */
[----:B----4-:R-:W-:Y:S01]  /*0160*/  IMAD R28, R5, 0x400, R28 ;  /* 0x00000400051c7824 */ /* 0x010fe200078e021c */
[----:B------:R-:W-:-:S03]  /*0170*/  SHF.R.S32.HI R5, RZ, 0x8, R0 ;  /* 0x00000008ff057819 */ /* 0x000fc60000011400 */
[C---:B------:R-:W-:Y:S01]  /*0180*/  VIADD R0, R28.reuse, 0x80 ;  /* 0x000000801c007836 */ /* 0x040fe20000000000 */
[----:B------:R-:W-:Y:S01]  /*0190*/  ISETP.GE.AND P5, PT, R28, 0x7e9, PT ;  /* 0x000007e91c00780c */ /* 0x000fe20003fa6270 */
[----:B------:R-:W-:Y:S02]  /*01a0*/  IMAD R5, R5, 0x7e900, R12 ;  /* 0x0007e90005057824 */ /* 0x000fe400078e020c */
[----:B0----5:R-:W-:Y:S01]  /*01b0*/  IMAD.WIDE R6, R12, 0x4, R6 ;  /* 0x000000040c067825 */ /* 0x021fe200078e0206 */
[----:B------:R-:W-:Y:S02]  /*01c0*/  ISETP.GE.AND P0, PT, R0, 0x7e9, PT ;  /* 0x000007e90000780c */ /* 0x000fe40003f06270 */
[C---:B------:R-:W-:Y:S01]  /*01d0*/  LEA R27, R28.reuse, R5, 0x8 ;  /* 0x000000051c1b7211 */ /* 0x040fe200078e40ff */
[----:B------:R-:W-:Y:S02]  /*01e0*/  IMAD.MOV.U32 R0, RZ, RZ, RZ ;  /* 0x000000ffff007224 */ /* 0x000fe400078e00ff */
[----:B-1----:R-:W-:-:S02]  /*01f0*/  VIADD R3, R28, 0x200 ;  /* 0x000002001c037836 */ /* 0x002fc40000000000 */
[----:B------:R-:W-:-:S03]  /*0200*/  IMAD.WIDE R24, R27, 0x4, R14 ;  /* 0x000000041b187825 */ /* 0x000fc600078e020e */
[----:B------:R-:W-:Y:S01]  /*0210*/  ISETP.GE.AND P3, PT, R3, 0x7e9, PT ;  /* 0x000007e90300780c */ /* 0x000fe20003f66270 */
[----:B------:R-:W-:Y:S01]  /*0220*/  VIADD R5, R28, 0x280 ;  /* 0x000002801c057836 */ /* 0x000fe20000000000 */
[----:B------:R0:W3:Y:S01]  /*0230*/  @!P5 LDG.E.EL R0, desc[UR4][R24.64] ;  /* 0x000000041800d981 */ /* 0x0000e2000c2e1900 */
[C---:B------:R-:W-:Y:S02]  /*0240*/  VIADD R13, R27.reuse, 0x8000 ;  /* 0x000080001b0d7836 */ /* 0x040fe40000000000 */
[----:B------:R-:W-:Y:S02]  /*0250*/  VIADD R23, R27, 0x10000 ;  /* 0x000100001b177836 */ /* 0x000fe40000000000 */
[----:B------:R-:W-:-:S04]  /*0260*/  IMAD.WIDE R10, R13, 0x4, R14 ;  /* 0x000000040d0a7825 */ /* 0x000fc800078e020e */
[C---:B------:R-:W-:Y:S01]  /*0270*/  IMAD.WIDE R20, R12.reuse, 0x4, R20 ;  /* 0x000000040c147825 */ /* 0x040fe200078e0214 */
[----:B------:R-:W4:Y:S03]  /*0280*/  @!P0 LDG.E.EL R8, desc[UR4][R10.64] ;  /* 0x000000040a088981 */ /* 0x000f26000c2e1900 */
[----:B------:R-:W-:Y:S01]  /*0290*/  IMAD.WIDE R16, R12, 0x4, R16 ;  /* 0x000000040c107825 */ /* 0x000fe200078e0210 */
[----:B------:R-:W-:Y:S01]  /*02a0*/  HFMA2.MMA R12, -RZ, RZ, 0, 0 ;  /* 0x00000000ff0c7435 */ /* 0x000fe200000001ff */
[----:B------:R-:W5:Y:S04]  /*02b0*/  LDG.E.EL R20, desc[UR4][R20.64] ;  /* 0x0000000414147981 */ /* 0x000f68000c2e1900 */
[----:B------:R-:W5:Y:S01]  /*02c0*/  LDG.E.EL R21, desc[UR4][R16.64] ;  /* 0x0000000410157981 */ /* 0x000f62000c2e1900 */
[----:B0-----:R-:W-:-:S02]  /*02d0*/  IMAD.MOV.U32 R24, RZ, RZ, RZ ;  /* 0x000000ffff187224 */ /* 0x001fc400078e00ff */
[----:B--2---:R-:W-:Y:S01]  /*02e0*/  FADD R19, R2, 9.9999997473787516356e-06 ;  /* 0x3727c5ac02137421 */ /* 0x004fe20000000000 */
[----:B------:R-:W-:-:S05]  /*02f0*/  VIADD R2, R28, 0x100 ;  /* 0x000001001c027836 */ /* 0x000fca0000000000 */
[----:B------:R-:W0:Y:S01]  /*0300*/  MUFU.SQRT R19, R19 ;  /* 0x0000001300137308 */ /* 0x000e220000002000 */
[----:B------:R-:W-:Y:S01]  /*0310*/  ISETP.GE.AND P1, PT, R2, 0x7e9, PT ;  /* 0x000007e90200780c */ /* 0x000fe20003f26270 */
[----:B------:R-:W-:-:S05]  /*0320*/  VIADD R2, R28, 0x180 ;  /* 0x000001801c027836 */ /* 0x000fca0000000000 */
[----:B------:R-:W-:Y:S02]  /*0330*/  ISETP.GE.AND P2, PT, R2, 0x7e9, PT ;  /* 0x000007e90200780c */ /* 0x000fe40003f46270 */
[C---:B0-----:R-:W-:Y:S02]  /*0340*/  FSETP.GT.AND P4, PT, R19.reuse, 8.50705917302346158658e+37, PT ;  /* 0x7e8000001300780b */ /* 0x041fe40003f84000 */
[----:B------:R-:W-:Y:S02]  /*0350*/  FSETP.GEU.AND P5, PT, R19, 1.175494350822287508e-38, PT ;  /* 0x008000001300780b */ /* 0x000fe40003fae000 */
[----:B------:R-:W-:Y:S01]  /*0360*/  FSEL R25, R9, 1, P4 ;  /* 0x3f80000009197808 */ /* 0x000fe20002000000 */
[----:B------:R-:W-:-:S08]  /*0370*/  IMAD.WIDE R2, R23, 0x4, R14 ;  /* 0x0000000417027825 */ /* 0x000fd000078e020e */
[----:B------:R-:W-:Y:S01]  /*0380*/  @P4 FMUL R19, R19, 0.25 ;  /* 0x3e80000013134820 */ /* 0x000fe20000400000 */
[----:B------:R-:W-:Y:S01]  /*0390*/  ISETP.GE.AND P4, PT, R5, 0x7e9, PT ;  /* 0x000007e90500780c */ /* 0x000fe20003f86270 */
[----:B------:R-:W-:Y:S01]  /*03a0*/  VIADD R9, R27, 0x18000 ;  /* 0x000180001b097836 */ /* 0x000fe20000000000 */
[----:B------:R0:W3:Y:S04]  /*03b0*/  LDG.E.EL R5, desc[UR4][R6.64] ;  /* 0x0000000406057981 */ /* 0x0000e8000c2e1900 */
[----:B------:R1:W2:Y:S01]  /*03c0*/  @!P1 LDG.E.EL R4, desc[UR4][R2.64] ;  /* 0x0000000402049981 */ /* 0x0002a2000c2e1900 */
[----:B0-----:R-:W-:-:S04]  /*03d0*/  IMAD.WIDE R6, R9, 0x4, R14 ;  /* 0x0000000409067825 */ /* 0x001fc800078e020e */
[C---:B-1----:R-:W-:Y:S01]  /*03e0*/  VIADD R3, R27.reuse, 0x20000 ;  /* 0x000200001b037836 */ /* 0x042fe20000000000 */
[----:B------:R0:W5:Y:S01]  /*03f0*/  @!P2 LDG.E.EL R12, desc[UR4][R6.64] ;  /* 0x00000004060ca981 */ /* 0x000162000c2e1900 */
[----:B------:R-:W-:Y:S02]  /*0400*/  VIADD R2, R27, 0x28000 ;  /* 0x000280001b027836 */ /* 0x000fe40000000000 */
[----:B------:R-:W-:-:S05]  /*0410*/  IMAD.WIDE R10, R3, 0x4, R14 ;  /* 0x00000004030a7825 */ /* 0x000fca00078e020e */
[----:B------:R-:W5:Y:S01]  /*0420*/  @!P3 LDG.E.EL R22, desc[UR4][R10.64] ;  /* 0x000000040a16b981 */ /* 0x000f62000c2e1900 */
[----:B0-----:R-:W-:-:S05]  /*0430*/  IMAD.WIDE R6, R2, 0x4, R14 ;  /* 0x0000000402067825 */ /* 0x001fca00078e020e */
[----:B------:R-:W5:Y:S01]  /*0440*/  @!P4 LDG.E.EL R24, desc[UR4][R6.64] ;  /* 0x000000040618c981 */ /* 0x000f62000c2e1900 */
[----:B------:R-:W-:-:S04]  /*0450*/  @!P5 FMUL R19, R19, 16777216 ;  /* 0x4b8000001313d820 */ /* 0x000fc80000400000 */
[----:B------:R-:W0:Y:S01]  /*0460*/  MUFU.RCP R26, R19 ;  /* 0x00000013001a7308 */ /* 0x000e220000001000 */
[----:B------:R-:W-:-:S04]  /*0470*/  @!P5 FMUL R25, R25, 16777216 ;  /* 0x4b8000001919d820 */ /* 0x000fc80000400000 */
[----:B0-----:R-:W-:Y:S01]  /*0480*/  FMUL R25, R26, R25 ;  /* 0x000000191a197220 */ /* 0x001fe20000400000 */
[C---:B---3--:R-:W-:Y:S01]  /*0490*/  FADD R0, -R5.reuse, R0 ;  /* 0x0000000005007221 */ /* 0x048fe20000000100 */
[----:B----4-:R-:W-:-:S03]  /*04a0*/  FADD R8, -R5, R8 ;  /* 0x0000000805087221 */ /* 0x010fc60000000100 */
[C---:B------:R-:W-:Y:S01]  /*04b0*/  FMUL R0, R25.reuse, R0 ;  /* 0x0000000019007220 */ /* 0x040fe20000400000 */
[----:B------:R-:W-:Y:S01]  /*04c0*/  FMUL R8, R25, R8 ;  /* 0x0000000819087220 */ /* 0x000fe20000400000 */
[----:B--2---:R-:W-:Y:S02]  /*04d0*/  FADD R4, -R5, R4 ;  /* 0x0000000405047221 */ /* 0x004fe40000000100 */
[C-C-:B-----5:R-:W-:Y:S01]  /*04e0*/  FFMA R0, R20.reuse, R0, R21.reuse ;  /* 0x0000000014007223 */ /* 0x160fe20000000015 */
[----:B------:R-:W-:Y:S01]  /*04f0*/  FFMA R8, R20, R8, R21 ;  /* 0x0000000814087223 */ /* 0x000fe20000000015 */
[----:B------:R-:W-:-:S03]  /*0500*/  FMUL R4, R25, R4 ;  /* 0x0000000419047220 */ /* 0x000fc60000400000 */
[----:B------:R-:W-:Y:S01]  /*0510*/  FSETP.GEU.AND P5, PT, R0, RZ, PT ;  /* 0x000000ff0000720b */ /* 0x000fe20003fae000 */
[----:B------:R-:W-:Y:S01]  /*0520*/  FADD R12, -R5, R12 ;  /* 0x0000000c050c7221 */ /* 0x000fe20000000100 */
[----:B------:R-:W-:Y:S02]  /*0530*/  FFMA R4, R20, R4, R21 ;  /* 0x0000000414047223 */ /* 0x000fe40000000015 */
[----:B------:R-:W-:Y:S02]  /*0540*/  FSEL R19, R0, RZ, P5 ;  /* 0x000000ff00137208 */ /* 0x000fe40002800000 */
[----:B------:R-:W-:Y:S01]  /*0550*/  FSETP.GEU.AND P5, PT, R8, RZ, PT ;  /* 0x000000ff0800720b */ /* 0x000fe20003fae000 */
[----:B------:R-:W-:Y:S01]  /*0560*/  FMUL R12, R25, R12 ;  /* 0x0000000c190c7220 */ /* 0x000fe20000400000 */
[----:B------:R-:W-:-:S03]  /*0570*/  FADD R22, -R5, R22 ;  /* 0x0000001605167221 */ /* 0x000fc60000000100 */
[--C-:B------:R-:W-:Y:S01]  /*0580*/  FFMA R12, R20, R12, R21.reuse ;  /* 0x0000000c140c7223 */ /* 0x100fe20000000015 */
[----:B------:R-:W-:Y:S01]  /*0590*/  FMUL R0, R25, R22 ;  /* 0x0000001619007220 */ /* 0x000fe20000400000 */
[----:B------:R-:W-:Y:S01]  /*05a0*/  FSEL R22, R8, RZ, P5 ;  /* 0x000000ff08167208 */ /* 0x000fe20002800000 */
[----:B------:R-:W-:Y:S01]  /*05b0*/  FADD R24, -R5, R24 ;  /* 0x0000001805187221 */ /* 0x000fe20000000100 */
[----:B------:R-:W-:Y:S01]  /*05c0*/  FSETP.GEU.AND P5, PT, R4, RZ, PT ;  /* 0x000000ff0400720b */ /* 0x000fe20003fae000 */
[--C-:B------:R-:W-:Y:S02]  /*05d0*/  FFMA R0, R20, R0, R21.reuse ;  /* 0x0000000014007223 */ /* 0x100fe40000000015 */
[----:B------:R-:W-:Y:S01]  /*05e0*/  FMUL R24, R25, R24 ;  /* 0x0000001819187220 */ /* 0x000fe20000400000 */
[----:B------:R-:W-:Y:S02]  /*05f0*/  FSEL R26, R4, RZ, P5 ;  /* 0x000000ff041a7208 */ /* 0x000fe40002800000 */
[----:B------:R-:W-:Y:S01]  /*0600*/  FSETP.GEU.AND P5, PT, R12, RZ, PT ;  /* 0x000000ff0c00720b */ /* 0x000fe20003fae000 */
[----:B------:R-:W-:-:S03]  /*0610*/  FFMA R6, R20, R24, R21 ;  /* 0x0000001814067223 */ /* 0x000fc60000000015 */
[----:B------:R-:W-:Y:S02]  /*0620*/  FSEL R24, R12, RZ, P5 ;  /* 0x000000ff0c187208 */ /* 0x000fe40002800000 */
[----:B------:R-:W-:-:S04]  /*0630*/  FSETP.GEU.AND P5, PT, R0, RZ, PT ;  /* 0x000000ff0000720b */ /* 0x000fc80003fae000 */
[----:B------:R-:W-:Y:S02]  /*0640*/  FSEL R8, R0, RZ, P5 ;  /* 0x000000ff00087208 */ /* 0x000fe40002800000 */
[C---:B------:R-:W-:Y:S02]  /*0650*/  FSETP.GEU.AND P5, PT, R6.reuse, RZ, PT ;  /* 0x000000ff0600720b */ /* 0x040fe40003fae000 */
[----:B------:R-:W-:Y:S02]  /*0660*/  IADD3 R0, R28, 0x300, RZ ;  /* 0x000003001c007810 */ /* 0x000fe40007ffe0ff */
[----:B------:R-:W-:Y:S02]  /*0670*/  FSEL R6, R6, RZ, P5 ;  /* 0x000000ff06067208 */ /* 0x000fe40002800000 */
[----:B------:R-:W-:-:S04]  /*0680*/  IADD3 R10, P5, R13, UR6, RZ ;  /* 0x000000060d0a7c10 */ /* 0x000fc8000ffbe0ff */
[----:B------:R-:W-:Y:S02]  /*0690*/  LEA.HI.X.SX32 R11, R13, UR7, 0x1, P5 ;  /* 0x000000070d0b7c11 */ /* 0x000fe4000a8f0eff */
[----:B------:R-:W-:Y:S01]  /*06a0*/  ISETP.GE.AND P5, PT, R0, 0x7e9, PT ;  /* 0x000007e90000780c */ /* 0x000fe20003fa6270 */
[----:B------:R-:W-:Y:S02]  /*06b0*/  VIADD R0, R27, 0x30000 ;  /* 0x000300001b007836 */ /* 0x000fe40000000000 */
[----:B------:R-:W-:Y:S02]  /*06c0*/  IMAD.MOV.U32 R4, RZ, RZ, RZ ;  /* 0x000000ffff047224 */ /* 0x000fe400078e00ff */
[----:B------:R-:W-:-:S08]  /*06d0*/  IMAD.WIDE R16, R0, 0x4, R14 ;  /* 0x0000000400107825 */ /* 0x000fd000078e020e */
[----:B------:R-:W2:Y:S02]  /*06e0*/  @!P5 LDG.E.EL R4, desc[UR4][R16.64] ;  /* 0x000000041004d981 */ /* 0x000ea4000c2e1900 */
[----:B--2---:R-:W-:-:S04]  /*06f0*/  FADD R4, -R5, R4 ;  /* 0x0000000405047221 */ /* 0x004fc80000000100 */
[----:B------:R-:W-:-:S04]  /*0700*/  FMUL R4, R25, R4 ;  /* 0x0000000419047220 */ /* 0x000fc80000400000 */
[----:B------:R-:W-:-:S05]  /*0710*/  FFMA R4, R20, R4, R21 ;  /* 0x0000000414047223 */ /* 0x000fca0000000015 */
[----:B------:R-:W-:-:S04]  /*0720*/  FSETP.GEU.AND P6, PT, R4, RZ, PT ;  /* 0x000000ff0400720b */ /* 0x000fc80003fce000 */
[----:B------:R-:W-:Y:S02]  /*0730*/  FSEL R7, R4, RZ, P6 ;  /* 0x000000ff04077208 */ /* 0x000fe40003000000 */
[----:B------:R-:W-:Y:S01]  /*0740*/  IADD3 R12, P6, R27, UR6, RZ ;  /* 0x000000061b0c7c10 */ /* 0x000fe2000ffde0ff */
[----:B------:R-:W-:-:S03]  /*0750*/  VIADD R4, R27, 0x38000 ;  /* 0x000380001b047836 */ /* 0x000fc60000000000 */
[----:B------:R-:W-:Y:S02]  /*0760*/  LEA.HI.X.SX32 R13, R27, UR7, 0x1, P6 ;  /* 0x000000071b0d7c11 */ /* 0x000fe4000b0f0eff */
[----:B------:R-:W-:-:S04]  /*0770*/  IADD3 R27, R28, 0x380, RZ ;  /* 0x000003801c1b7810 */ /* 0x000fc80007ffe0ff */
[----:B------:R-:W-:Y:S01]  /*0780*/  ISETP.GE.AND P6, PT, R27, 0x7e9, PT ;  /* 0x000007e91b00780c */ /* 0x000fe20003fc6270 */
[----:B------:R-:W-:-:S04]  /*0790*/  IMAD.WIDE R16, R4, 0x4, R14 ;  /* 0x0000000404107825 */ /* 0x000fc800078e020e */
[----:B------:R-:W-:-:S08]  /*07a0*/  IMAD.MOV.U32 R14, RZ, RZ, RZ ;  /* 0x000000ffff0e7224 */ /* 0x000fd000078e00ff */
[----:B------:R-:W2:Y:S01]  /*07b0*/  @!P6 LDG.E.EL R14, desc[UR4][R16.64] ;  /* 0x00000004100ee981 */ /* 0x000ea2000c2e1900 */
[----:B------:R-:W-:Y:S01]  /*07c0*/  P2R R18, PR, RZ, 0x1 ;  /* 0x00000001ff127803 */ /* 0x000fe20000000000 */
[----:B------:R-:W-:Y:S02]  /*07d0*/  IMAD R29, R29, 0x7e9, R28 ;  /* 0x000007e91d1d7824 */ /* 0x000fe400078e021c */
[----:B--2---:R-:W-:-:S04]  /*07e0*/  FADD R14, -R5, R14 ;  /* 0x0000000e050e7221 */ /* 0x004fc80000000100 */
[----:B------:R-:W-:-:S04]  /*07f0*/  FMUL R14, R25, R14 ;  /* 0x0000000e190e7220 */ /* 0x000fc80000400000 */
[----:B------:R-:W-:-:S05]  /*0800*/  FFMA R14, R20, R14, R21 ;  /* 0x0000000e140e7223 */ /* 0x000fca0000000015 */
[----:B------:R-:W-:-:S04]  /*0810*/  FSETP.GEU.AND P0, PT, R14, RZ, PT ;  /* 0x000000ff0e00720b */ /* 0x000fc80003f0e000 */
[----:B------:R-:W-:Y:S02]  /*0820*/  FSEL R5, R14, RZ, P0 ;  /* 0x000000ff0e057208 */ /* 0x000fe40000000000 */
[----:B------:R-:W0:Y:S01]  /*0830*/  LDC.64 R14, c[0x0][0x238] ;  /* 0x00008e00ff0e7b82 */ /* 0x000e220000000a00 */
[----:B------:R-:W-:-:S04]  /*0840*/  FSETP.GTU.AND P0, PT, R19, RZ, PT ;  /* 0x000000ff1300720b */ /* 0x000fc80003f0c000 */
[----:B------:R-:W-:Y:S02]  /*0850*/  SEL R27, RZ, 0x1, P0 ;  /* 0x00000001ff1b7807 */ /* 0x000fe40000000000 */
[----:B------:R-:W-:-:S04]  /*0860*/  FSETP.GTU.AND P0, PT, R22, RZ, PT ;  /* 0x000000ff1600720b */ /* 0x000fc80003f0c000 */
[----:B------:R-:W-:Y:S02]  /*0870*/  SEL R25, RZ, 0x1, P0 ;  /* 0x00000001ff197807 */ /* 0x000fe40000000000 */
[----:B------:R-:W-:Y:S01]  /*0880*/  ISETP.GE.AND P0, PT, R28, 0x7e9, PT ;  /* 0x000007e91c00780c */ /* 0x000fe20003f06270 */
[C---:B------:R-:W-:Y:S02]  /*0890*/  VIADD R21, R29.reuse, 0x80 ;  /* 0x000000801d157836 */ /* 0x040fe40000000000 */
[----:B0-----:R-:W-:-:S10]  /*08a0*/  IMAD.WIDE R16, R29, 0x4, R14 ;  /* 0x000000041d107825 */ /* 0x001fd400078e020e */
[----:B------:R0:W-:Y:S01]  /*08b0*/  @!P0 STG.E desc[UR4][R16.64], R19 ;  /* 0x0000001310008986 */ /* 0x0001e2000c101904 */
[----:B------:R-:W-:Y:S01]  /*08c0*/  ISETP.NE.AND P0, PT, R18, RZ, PT ;  /* 0x000000ff1200720c */ /* 0x000fe20003f05270 */
[----:B------:R-:W-:Y:S02]  /*08d0*/  VIADD R18, R29, 0x100 ;  /* 0x000001001d127836 */ /* 0x000fe40000000000 */
[----:B------:R-:W-:Y:S01]  /*08e0*/  IMAD.WIDE R20, R21, 0x4, R14 ;  /* 0x0000000415147825 */ /* 0x000fe200078e020e */
[----:B0-----:R-:W-:-:S03]  /*08f0*/  IADD3 R17, R29, 0x180, RZ ;  /* 0x000001801d117810 */ /* 0x001fc60007ffe0ff */
[----:B------:R-:W-:-:S06]  /*0900*/  IMAD.WIDE R18, R18, 0x4, R14 ;  /* 0x0000000412127825 */ /* 0x000fcc00078e020e */
[----:B------:R0:W-:Y:S01]  /*0910*/  @!P0 STG.E desc[UR4][R20.64], R22 ;  /* 0x0000001614008986 */ /* 0x0001e2000c101904 */
[----:B------:R-:W-:-:S03]  /*0920*/  IMAD.WIDE R16, R17, 0x4, R14 ;  /* 0x0000000411107825 */ /* 0x000fc600078e020e */
[----:B------:R1:W-:Y:S04]  /*0930*/  @!P1 STG.E desc[UR4][R18.64], R26 ;  /* 0x0000001a12009986 */ /* 0x0003e8000c101904 */
[----:B------:R2:W-:Y:S01]  /*0940*/  @!P2 STG.E desc[UR4][R16.64], R24 ;  /* 0x000000181000a986 */ /* 0x0005e2000c101904 */
[----:B0-----:R-:W-:Y:S01]  /*0950*/  P2R R22, PR, RZ, 0x1 ;  /* 0x00000001ff167803 */ /* 0x001fe20000000000 */
[C---:B------:R-:W-:Y:S01]  /*0960*/  VIADD R20, R29.reuse, 0x280 ;  /* 0x000002801d147836 */ /* 0x040fe20000000000 */
[----:B------:R-:W-:Y:S01]  /*0970*/  ISETP.GE.AND P0, PT, R28, 0x7e9, PT ;  /* 0x000007e91c00780c */ /* 0x000fe20003f06270 */
[C---:B-1----:R-:W-:Y:S01]  /*0980*/  VIADD R18, R29.reuse, 0x200 ;  /* 0x000002001d127836 */ /* 0x042fe20000000000 */
[----:B------:R-:W-:Y:S01]  /*0990*/  IADD3 R21, R29, 0x300, RZ ;  /* 0x000003001d157810 */ /* 0x000fe20007ffe0ff */
[----:B------:R-:W-:-:S02]  /*09a0*/  VIADD R29, R29, 0x380 ;  /* 0x000003801d1d7836 */ /* 0x000fc40000000000 */
[----:B--2---:R-:W-:-:S04]  /*09b0*/  IMAD.WIDE R16, R18, 0x4, R14 ;  /* 0x0000000412107825 */ /* 0x004fc800078e020e */
[--C-:B------:R-:W-:Y:S01]  /*09c0*/  IMAD.WIDE R18, R20, 0x4, R14.reuse ;  /* 0x0000000414127825 */ /* 0x100fe200078e020e */
[----:B------:R0:W-:Y:S03]  /*09d0*/  @!P3 STG.E desc[UR4][R16.64], R8 ;  /* 0x000000081000b986 */ /* 0x0001e6000c101904 */
[--C-:B------:R-:W-:Y:S01]  /*09e0*/  IMAD.WIDE R20, R21, 0x4, R14.reuse ;  /* 0x0000000415147825 */ /* 0x100fe200078e020e */
[----:B------:R1:W-:Y:S03]  /*09f0*/  @!P4 STG.E desc[UR4][R18.64], R6 ;  /* 0x000000061200c986 */ /* 0x0003e6000c101904 */
[----:B------:R-:W-:Y:S01]  /*0a00*/  IMAD.WIDE R14, R29, 0x4, R14 ;  /* 0x000000041d0e7825 */ /* 0x000fe200078e020e */
[----:B------:R-:W-:Y:S04]  /*0a10*/  @!P5 STG.E desc[UR4][R20.64], R7 ;  /* 0x000000071400d986 */ /* 0x000fe8000c101904 */
[----:B------:R-:W-:Y:S04]  /*0a20*/  @!P6 STG.E desc[UR4][R14.64], R5 ;  /* 0x000000050e00e986 */ /* 0x000fe8000c101904 */
[----:B------:R2:W-:Y:S01]  /*0a30*/  @!P0 STG.E.U8 desc[UR4][R12.64], R27 ;  /* 0x0000001b0c008986 */ /* 0x0005e2000c101104 */
[----:B------:R-:W-:-:S04]  /*0a40*/  FSETP.GTU.AND P0, PT, R26, RZ, PT ;  /* 0x000000ff1a00720b */ /* 0x000fc80003f0c000 */
[----:B------:R-:W-:Y:S02]  /*0a50*/  SEL R29, RZ, 0x1, P0 ;  /* 0x00000001ff1d7807 */ /* 0x000fe40000000000 */
[----:B------:R-:W-:-:S13]  /*0a60*/  ISETP.NE.AND P0, PT, R22, RZ, PT ;  /* 0x000000ff1600720c */ /* 0x000fda0003f05270 */
[----:B------:R3:W-:Y:S01]  /*0a70*/  @!P0 STG.E.U8 desc[UR4][R10.64], R25 ;  /* 0x000000190a008986 */ /* 0x0007e2000c101104 */
[----:B------:R-:W-:-:S04]  /*0a80*/  IADD3 R22, P0, R23, UR6, RZ ;  /* 0x0000000617167c10 */ /* 0x000fc8000ff1e0ff */
[----:B------:R-:W-:Y:S02]  /*0a90*/  LEA.HI.X.SX32 R23, R23, UR7, 0x1, P0 ;  /* 0x0000000717177c11 */ /* 0x000fe400080f0eff */
[----:B------:R-:W-:-:S03]  /*0aa0*/  FSETP.GTU.AND P0, PT, R24, RZ, PT ;  /* 0x000000ff1800720b */ /* 0x000fc60003f0c000 */
[----:B------:R-:W-:Y:S01]  /*0ab0*/  @!P1 STG.E.U8 desc[UR4][R22.64], R29 ;  /* 0x0000001d16009986 */ /* 0x000fe2000c101104 */
[----:B0-----:R-:W-:Y:S02]  /*0ac0*/  IADD3 R16, P1, R9, UR6, RZ ;  /* 0x0000000609107c10 */ /* 0x001fe4000ff3e0ff */
[----:B-1----:R-:W-:Y:S02]  /*0ad0*/  SEL R19, RZ, 0x1, P0 ;  /* 0x00000001ff137807 */ /* 0x002fe40000000000 */
[----:B------:R-:W-:Y:S02]  /*0ae0*/  FSETP.GTU.AND P0, PT, R8, RZ, PT ;  /* 0x000000ff0800720b */ /* 0x000fe40003f0c000 */
[----:B------:R-:W-:Y:S02]  /*0af0*/  LEA.HI.X.SX32 R17, R9, UR7, 0x1, P1 ;  /* 0x0000000709117c11 */ /* 0x000fe400088f0eff */
[----:B------:R-:W-:Y:S02]  /*0b00*/  IADD3 R8, P1, R3, UR6, RZ ;  /* 0x0000000603087c10 */ /* 0x000fe4000ff3e0ff */
[----:B--2---:R-:W-:-:S02]  /*0b10*/  SEL R13, RZ, 0x1, P0 ;  /* 0x00000001ff0d7807 */ /* 0x004fc40000000000 */
[----:B------:R-:W-:Y:S01]  /*0b20*/  LEA.HI.X.SX32 R9, R3, UR7, 0x1, P1 ;  /* 0x0000000703097c11 */ /* 0x000fe200088f0eff */
[----:B------:R0:W-:Y:S01]  /*0b30*/  @!P2 STG.E.U8 desc[UR4][R16.64], R19 ;  /* 0x000000131000a986 */ /* 0x0001e2000c101104 */
[----:B------:R-:W-:Y:S02]  /*0b40*/  FSETP.GTU.AND P0, PT, R6, RZ, PT ;  /* 0x000000ff0600720b */ /* 0x000fe40003f0c000 */
[----:B------:R-:W-:Y:S01]  /*0b50*/  IADD3 R6, P2, R2, UR6, RZ ;  /* 0x0000000602067c10 */ /* 0x000fe2000ff5e0ff */
[----:B------:R1:W-:Y:S01]  /*0b60*/  @!P3 STG.E.U8 desc[UR4][R8.64], R13 ;  /* 0x0000000d0800b986 */ /* 0x0003e2000c101104 */
[----:B------:R-:W-:Y:S02]  /*0b70*/  FSETP.GTU.AND P1, PT, R7, RZ, PT ;  /* 0x000000ff0700720b */ /* 0x000fe40003f2c000 */
[----:B---3--:R-:W-:Y:S02]  /*0b80*/  IADD3 R10, P3, R0, UR6, RZ ;  /* 0x00000006000a7c10 */ /* 0x008fe4000ff7e0ff */
[----:B------:R-:W-:-:S02]  /*0b90*/  LEA.HI.X.SX32 R7, R2, UR7, 0x1, P2 ;  /* 0x0000000702077c11 */ /* 0x000fc400090f0eff */
[----:B------:R-:W-:Y:S02]  /*0ba0*/  SEL R15, RZ, 0x1, P0 ;  /* 0x00000001ff0f7807 */ /* 0x000fe40000000000 */
[----:B------:R-:W-:Y:S02]  /*0bb0*/  FSETP.GTU.AND P2, PT, R5, RZ, PT ;  /* 0x000000ff0500720b */ /* 0x000fe40003f4c000 */
[----:B------:R-:W-:Y:S02]  /*0bc0*/  LEA.HI.X.SX32 R11, R0, UR7, 0x1, P3 ;  /* 0x00000007000b7c11 */ /* 0x000fe400098f0eff */
[----:B------:R-:W-:Y:S02]  /*0bd0*/  SEL R5, RZ, 0x1, P1 ;  /* 0x00000001ff057807 */ /* 0x000fe40000800000 */
[----:B------:R-:W-:Y:S01]  /*0be0*/  IADD3 R2, P0, R4, UR6, RZ ;  /* 0x0000000604027c10 */ /* 0x000fe2000ff1e0ff */
[----:B------:R1:W-:Y:S03]  /*0bf0*/  @!P4 STG.E.U8 desc[UR4][R6.64], R15 ;  /* 0x0000000f0600c986 */ /* 0x0003e6000c101104 */
[----:B------:R-:W-:Y:S01]  /*0c00*/  LEA.HI.X.SX32 R3, R4, UR7, 0x1, P0 ;  /* 0x0000000704037c11 */ /* 0x000fe200080f0eff */
[----:B------:R1:W-:Y:S01]  /*0c10*/  @!P5 STG.E.U8 desc[UR4][R10.64], R5 ;  /* 0x000000050a00d986 */ /* 0x0003e2000c101104 */
[----:B0-----:R-:W-:Y:S01]  /*0c20*/  SEL R17, RZ, 0x1, P2 ;  /* 0x00000001ff117807 */ /* 0x001fe20001000000 */
[----:B------:R-:W-:Y:S06]  /*0c30*/  @P6 EXIT ;  /* 0x000000000000694d */ /* 0x000fec0003800000 */
[----:B------:R-:W-:Y:S01]  /*0c40*/  STG.E.U8 desc[UR4][R2.64], R17 ;  /* 0x0000001102007986 */ /* 0x000fe2000c101104 */
[----:B------:R-:W-:Y:S05]  /*0c50*/  EXIT ;  /* 0x000000000000794d */ /* 0x000fea0003800000 */
.L_x_0:
[----:B------:R-:W-:-:S00]  /*0c60*/  BRA `(.L_x_0) ;  /* 0xfffffffc00fc7947 */ /* 0x000fc0000383ffff */
[----:B------:R-:W-:-:S00]  /*0c70*/  NOP ;  /* 0x0000000000007918 */ /* 0x000fc00000000000 */
        /* <DEDUP_REMOVED lines=8> */
.L_x_1:


//--------------------- .nv.global.init           --------------------------
	.section	.nv.global.init,"aw",@progbits
.nv.global.init:
	.type		_$_str,@object
	.size		_$_str,(_$_str_$_2 - _$_str)
_$_str:
        /*0000*/ 	.byte	0x5f, 0x5f, 0x43, 0x55, 0x44, 0x41, 0x5f, 0x46, 0x54, 0x5a, 0x00
	.type		_$_str_$_2,@object
	.size		_$_str_$_2,(.L_1 - _$_str_$_2)
_$_str_$_2:
        /*000b*/ 	.byte	0x5f, 0x5f, 0x43, 0x55, 0x44, 0x41, 0x5f, 0x50, 0x52, 0x45, 0x43, 0x5f, 0x53, 0x51, 0x52, 0x54
        /*001b*/ 	.byte	0x00
.L_1:


//--------------------- .nv.constant0.triton_poi_fused__native_batch_norm_legit_no_training_relu_threshold_backward_4 --------------------------
	.section	.nv.constant0.triton_poi_fused__native_batch_norm_legit_no_training_relu_threshold_backward_4,"a",@progbits
	.sectionflags	@""
	.align	4
.nv.constant0.triton_poi_fused__native_batch_norm_legit_no_training_relu_threshold_backward_4:
	.zero		592
